	.headerflags	@"EF_CUDA_TEXMODE_UNIFIED EF_CUDA_64BIT_ADDRESS EF_CUDA_ACCELERATORS EF_CUDA_SM90 EF_CUDA_VIRTUAL_SM(EF_CUDA_SM90)"
	.elftype	@"ET_EXEC"


//--------------------- .nv.info                  --------------------------
	.section	.nv.info,"",@"SHT_CUDA_INFO"
	.align	4


	//----- nvinfo : EIATTR_REGCOUNT
	.align		4
        /*0000*/ 	.byte	0x04, 0x2f
        /*0002*/ 	.short	(.L_1 - .L_0)
	.align		4
.L_0:
        /*0004*/ 	.word	index@(triton_poi_fused_max_pool2d_with_indices_7)
        /*0008*/ 	.word	0x00000014


	//----- nvinfo : EIATTR_MIN_STACK_SIZE
	.align		4
.L_1:
        /*000c*/ 	.byte	0x04, 0x12
        /*000e*/ 	.short	(.L_3 - .L_2)
	.align		4
.L_2:
        /*0010*/ 	.word	index@(triton_poi_fused_max_pool2d_with_indices_7)
        /*0014*/ 	.word	0x00000000


	//----- nvinfo : EIATTR_FRAME_SIZE
	.align		4
.L_3:
        /*0018*/ 	.byte	0x04, 0x11
        /*001a*/ 	.short	(.L_5 - .L_4)
	.align		4
.L_4:
        /*001c*/ 	.word	index@(triton_poi_fused_max_pool2d_with_indices_7)
        /*0020*/ 	.word	0x00000000


	//----- nvinfo : EIATTR_MIN_STACK_SIZE
	.align		4
.L_5:
        /*0024*/ 	.byte	0x04, 0x12
        /*0026*/ 	.short	(.L_7 - .L_6)
	.align		4
.L_6:
        /*0028*/ 	.word	index@(triton_poi_fused_max_pool2d_with_indices_7)
        /*002c*/ 	.word	0x00000000
.L_7:


//--------------------- .nv.info.triton_poi_fused_max_pool2d_with_indices_7 --------------------------
	.section	.nv.info.triton_poi_fused_max_pool2d_with_indices_7,"",@"SHT_CUDA_INFO"
	.sectionflags	@""
	.align	4


	//----- nvinfo : EIATTR_CUDA_API_VERSION
	.align		4
        /*0000*/ 	.byte	0x04, 0x37
        /*0002*/ 	.short	(.L_9 - .L_8)
.L_8:
        /*0004*/ 	.word	0x0000007c


	//----- nvinfo : EIATTR_KPARAM_INFO
	.align		4
.L_9:
        /*0008*/ 	.byte	0x04, 0x17
        /*000a*/ 	.short	(.L_11 - .L_10)
.L_10:
        /*000c*/ 	.word	0x00000000
        /*0010*/ 	.short	0x0003
        /*0012*/ 	.short	0x0018
        /*0014*/ 	.byte	0x00, 0xf0, 0x11, 0x00


	//----- nvinfo : EIATTR_KPARAM_INFO
	.align		4
.L_11:
        /*0018*/ 	.byte	0x04, 0x17
        /*001a*/ 	.short	(.L_13 - .L_12)
.L_12:
        /*001c*/ 	.word	0x00000000
        /*0020*/ 	.short	0x0002
        /*0022*/ 	.short	0x0010
        /*0024*/ 	.byte	0x00, 0xf4, 0x21, 0x00


	//----- nvinfo : EIATTR_KPARAM_INFO
	.align		4
.L_13:
        /*0028*/ 	.byte	0x04, 0x17
        /*002a*/ 	.short	(.L_15 - .L_14)
.L_14:
        /*002c*/ 	.word	0x00000000
        /*0030*/ 	.short	0x0001
        /*0032*/ 	.short	0x0008
        /*0034*/ 	.byte	0x00, 0xf4, 0x21, 0x00


	//----- nvinfo : EIATTR_KPARAM_INFO
	.align		4
.L_15:
        /*0038*/ 	.byte	0x04, 0x17
        /*003a*/ 	.short	(.L_17 - .L_16)
.L_16:
        /*003c*/ 	.word	0x00000000
        /*0040*/ 	.short	0x0000
        /*0042*/ 	.short	0x0000
        /*0044*/ 	.byte	0x00, 0xf4, 0x21, 0x00


	//----- nvinfo : EIATTR_SPARSE_MMA_MASK
	.align		4
.L_17:
        /*0048*/ 	.byte	0x03, 0x50
        /*004a*/ 	.short	0x0000


	//----- nvinfo : EIATTR_MAXREG_COUNT
	.align		4
        /*004c*/ 	.byte	0x03, 0x1b
        /*004e*/ 	.short	0x00ff


	//----- nvinfo : EIATTR_EXIT_INSTR_OFFSETS
	.align		4
        /*0050*/ 	.byte	0x04, 0x1c
        /*0052*/ 	.short	(.L_19 - .L_18)


	//   ....[0]....
.L_18:
        /*0054*/ 	.word	0x00000600


	//   ....[1]....
        /*0058*/ 	.word	0x00000620


	//----- nvinfo : EIATTR_REQNTID
	.align		4
.L_19:
        /*005c*/ 	.byte	0x04, 0x10
        /*005e*/ 	.short	(.L_21 - .L_20)
.L_20:
        /*0060*/ 	.word	0x00000100
        /*0064*/ 	.word	0x00000001
        /*0068*/ 	.word	0x00000001


	//----- nvinfo : EIATTR_CBANK_PARAM_SIZE
	.align		4
.L_21:
        /*006c*/ 	.byte	0x03, 0x19
        /*006e*/ 	.short	0x001c


	//----- nvinfo : EIATTR_PARAM_CBANK
	.align		4
        /*0070*/ 	.byte	0x04, 0x0a
        /*0072*/ 	.short	(.L_23 - .L_22)
	.align		4
.L_22:
        /*0074*/ 	.word	index@(.nv.constant0.triton_poi_fused_max_pool2d_with_indices_7)
        /*0078*/ 	.short	0x0210
        /*007a*/ 	.short	0x001c


	//----- nvinfo : EIATTR_SW_WAR
	.align		4
.L_23:
        /*007c*/ 	.byte	0x04, 0x36
        /*007e*/ 	.short	(.L_25 - .L_24)
.L_24:
        /*0080*/ 	.word	0x00000008
.L_25:


//--------------------- .nv.callgraph             --------------------------
	.section	.nv.callgraph,"",@"SHT_CUDA_CALLGRAPH"
	.align	4
	.sectionentsize	8
	.align		4
        /*0000*/ 	.word	0x00000000
	.align		4
        /*0004*/ 	.word	0xffffffff
	.align		4
        /*0008*/ 	.word	0x00000000
	.align		4
        /*000c*/ 	.word	0xfffffffe
	.align		4
        /*0010*/ 	.word	0x00000000
	.align		4
        /*0014*/ 	.word	0xfffffffd
	.align		4
        /*0018*/ 	.word	0x00000000
	.align		4
        /*001c*/ 	.word	0xfffffffc


//--------------------- .text.triton_poi_fused_max_pool2d_with_indices_7 --------------------------
	.section	.text.triton_poi_fused_max_pool2d_with_indices_7,"ax",@progbits
	.align	128
        .global         triton_poi_fused_max_pool2d_with_indices_7
        .type           triton_poi_fused_max_pool2d_with_indices_7,@function
        .size           triton_poi_fused_max_pool2d_with_indices_7,(.L_x_1 - triton_poi_fused_max_pool2d_with_indices_7)
        .other          triton_poi_fused_max_pool2d_with_indices_7,@"STO_CUDA_ENTRY STV_DEFAULT"
triton_poi_fused_max_pool2d_with_indices_7:
.text.triton_poi_fused_max_pool2d_with_indices_7:
[----:B------:R-:W0:Y:S02]  /*0000*/  LDC R1, c[0x0][0x28] ;  /* 0x00000a00ff017b82 */ /* 0x000e240000000800 */
[----:B------:R-:W1:Y:S01]  /*0010*/  S2R R0, SR_TID.X ;  /* 0x0000000000007919 */ /* 0x000e620000002100 */
[----:B------:R-:W-:Y:S01]  /*0020*/  ULDC.64 UR4, c[0x0][0x208] ;  /* 0x0000820000047ab9 */ /* 0x000fe20000000a00 */
[----:B------:R-:W-:Y:S01]  /*0030*/  ULDC.64 UR6, c[0x0][0x220] ;  /* 0x0000880000067ab9 */ /* 0x000fe20000000a00 */
[----:B------:R-:W2:Y:S01]  /*0040*/  S2R R3, SR_CTAID.X ;  /* 0x0000000000037919 */ /* 0x000ea20000002500 */
[----:B-1----:R-:W-:Y:S01]  /*0050*/  IMAD.SHL.U32 R0, R0, 0x2, RZ ;  /* 0x0000000200007824 */ /* 0x002fe200078e00ff */
[----:B--2---:R-:W-:-:S04]  /*0060*/  SHF.R.S32.HI R2, RZ, 0x16, R3 ;  /* 0x00000016ff027819 */ /* 0x004fc80000011403 */
[----:B------:R-:W-:-:S05]  /*0070*/  LOP3.LUT R0, R0, 0x1fe, RZ, 0xc0, !PT ;  /* 0x000001fe00007812 */ /* 0x000fca00078ec0ff */
[----:B------:R-:W-:Y:S01]  /*0080*/  IMAD R0, R3, 0x200, R0 ;  /* 0x0000020003007824 */ /* 0x000fe200078e0200 */
[----:B------:R-:W-:-:S03]  /*0090*/  SGXT R3, R2, 0x1 ;  /* 0x000000010203781a */ /* 0x000fc60000000200 */
[----:B------:R-:W-:Y:S01]  /*00a0*/  IMAD.HI R2, R0, 0x3e0f83e1, RZ ;  /* 0x3e0f83e100027827 */ /* 0x000fe200078e02ff */
[----:B------:R-:W-:-:S03]  /*00b0*/  LEA.HI R3, R3, R0, RZ, 0x7 ;  /* 0x0000000003037211 */ /* 0x000fc600078f38ff */
[----:B------:R-:W-:Y:S01]  /*00c0*/  IMAD.HI R4, R0, 0x3c2e1347, RZ ;  /* 0x3c2e134700047827 */ /* 0x000fe200078e02ff */
[----:B------:R-:W-:Y:S02]  /*00d0*/  SHF.R.U32.HI R5, RZ, 0x1f, R2 ;  /* 0x0000001fff057819 */ /* 0x000fe40000011602 */
[----:B------:R-:W-:Y:S02]  /*00e0*/  SHF.R.S32.HI R8, RZ, 0x7, R3 ;  /* 0x00000007ff087819 */ /* 0x000fe40000011403 */
[----:B------:R-:W-:Y:S02]  /*00f0*/  LEA.HI.SX32 R6, R2, R5, 0x16 ;  /* 0x0000000502067211 */ /* 0x000fe400078fb2ff */
[----:B------:R-:W-:Y:S01]  /*0100*/  SHF.R.U32.HI R7, RZ, 0x1f, R4 ;  /* 0x0000001fff077819 */ /* 0x000fe20000011604 */
[----:B------:R-:W-:-:S03]  /*0110*/  IMAD.HI R9, R8, 0x3e0f83e1, RZ ;  /* 0x3e0f83e108097827 */ /* 0x000fc600078e02ff */
[----:B------:R-:W-:Y:S01]  /*0120*/  LEA.HI R4, R4, R7, RZ, 0x11 ;  /* 0x0000000704047211 */ /* 0x000fe200078f88ff */
[----:B------:R-:W-:Y:S01]  /*0130*/  IMAD.HI R2, R6, 0x3e0f83e1, RZ ;  /* 0x3e0f83e106027827 */ /* 0x000fe200078e02ff */
[----:B------:R-:W-:-:S04]  /*0140*/  SHF.R.U32.HI R10, RZ, 0x1f, R9 ;  /* 0x0000001fff0a7819 */ /* 0x000fc80000011609 */
[----:B------:R-:W-:Y:S02]  /*0150*/  SHF.R.U32.HI R5, RZ, 0x1f, R2 ;  /* 0x0000001fff057819 */ /* 0x000fe40000011602 */
[----:B------:R-:W-:Y:S02]  /*0160*/  LEA.HI.SX32 R11, R9, R10, 0x1d ;  /* 0x0000000a090b7211 */ /* 0x000fe400078feaff */
[----:B------:R-:W-:Y:S02]  /*0170*/  LEA.HI.SX32 R9, R2, R5, 0x1d ;  /* 0x0000000502097211 */ /* 0x000fe400078feaff */
[----:B------:R-:W-:Y:S01]  /*0180*/  LOP3.LUT R5, R3, 0xffffff80, RZ, 0xc0, !PT ;  /* 0xffffff8003057812 */ /* 0x000fe200078ec0ff */
[----:B------:R-:W-:Y:S01]  /*0190*/  IMAD R8, R11, -0x21, R8 ;  /* 0xffffffdf0b087824 */ /* 0x000fe200078e0208 */
[----:B------:R-:W1:Y:S01]  /*01a0*/  LDC.64 R2, c[0x0][0x210] ;  /* 0x00008400ff027b82 */ /* 0x000e620000000a00 */
[----:B------:R-:W-:Y:S01]  /*01b0*/  IMAD R9, R9, -0x21, R6 ;  /* 0xffffffdf09097824 */ /* 0x000fe200078e0206 */
[----:B------:R-:W-:Y:S01]  /*01c0*/  CS2R R6, SRZ ;  /* 0x0000000000067805 */ /* 0x000fe2000001ff00 */
[----:B------:R-:W-:Y:S01]  /*01d0*/  IMAD.IADD R5, R0, 0x1, -R5 ;  /* 0x0000000100057824 */ /* 0x000fe200078e0a05 */
[----:B------:R-:W-:-:S02]  /*01e0*/  ISETP.GT.AND P2, PT, R8, RZ, PT ;  /* 0x000000ff0800720c */ /* 0x000fc40003f44270 */
[C---:B------:R-:W-:Y:S01]  /*01f0*/  ISETP.GT.AND P0, PT, R9.reuse, RZ, PT ;  /* 0x000000ff0900720c */ /* 0x040fe20003f04270 */
[----:B------:R-:W-:Y:S01]  /*0200*/  IMAD R5, R4, 0x80000, R5 ;  /* 0x0008000004057824 */ /* 0x000fe200078e0205 */
[C---:B------:R-:W-:Y:S02]  /*0210*/  ISETP.GT.AND P1, PT, R9.reuse, RZ, P2 ;  /* 0x000000ff0900720c */ /* 0x040fe40001724270 */
[C---:B------:R-:W-:Y:S01]  /*0220*/  ISETP.LT.U32.AND P3, PT, R8.reuse, 0x20, P0 ;  /* 0x000000200800780c */ /* 0x040fe20000761070 */
[----:B------:R-:W-:Y:S01]  /*0230*/  IMAD R4, R8, 0x100, R5 ;  /* 0x0000010008047824 */ /* 0x000fe200078e0205 */
[C---:B------:R-:W-:Y:S02]  /*0240*/  ISETP.LT.AND P0, PT, R0.reuse, 0x88200, P1 ;  /* 0x000882000000780c */ /* 0x040fe40000f01270 */
[----:B------:R-:W-:Y:S01]  /*0250*/  ISETP.LT.AND P1, PT, R0, 0x88200, P3 ;  /* 0x000882000000780c */ /* 0x000fe20001f21270 */
[----:B------:R-:W-:Y:S01]  /*0260*/  IMAD R17, R9, 0x4000, R4 ;  /* 0x0000400009117824 */ /* 0x000fe200078e0204 */
[----:B------:R-:W-:-:S02]  /*0270*/  CS2R R4, SRZ ;  /* 0x0000000000047805 */ /* 0x000fc4000001ff00 */
[----:B------:R-:W-:Y:S01]  /*0280*/  ISETP.LT.U32.AND P2, PT, R9, 0x20, P2 ;  /* 0x000000200900780c */ /* 0x000fe20001741070 */
[----:B------:R-:W-:Y:S01]  /*0290*/  VIADD R11, R17, 0xffffdf80 ;  /* 0xffffdf80110b7836 */ /* 0x000fe20000000000 */
[----:B------:R-:W-:Y:S01]  /*02a0*/  LOP3.LUT R8, R9, R8, RZ, 0xfc, !PT ;  /* 0x0000000809087212 */ /* 0x000fe200078efcff */
[----:B------:R-:W-:Y:S02]  /*02b0*/  VIADD R13, R17, 0xffffe000 ;  /* 0xffffe000110d7836 */ /* 0x000fe40000000000 */
[----:B-1----:R-:W-:-:S04]  /*02c0*/  IMAD.WIDE R10, R11, 0x4, R2 ;  /* 0x000000040b0a7825 */ /* 0x002fc800078e0202 */
[----:B------:R-:W-:Y:S01]  /*02d0*/  IMAD.WIDE R12, R13, 0x4, R2 ;  /* 0x000000040d0c7825 */ /* 0x000fe200078e0202 */
[----:B------:R-:W2:Y:S01]  /*02e0*/  @P0 LDG.E.64 R6, desc[UR4][R10.64] ;  /* 0x000000040a060981 */ /* 0x000ea2000c1e1b00 */
[----:B------:R-:W-:-:S03]  /*02f0*/  ISETP.LT.AND P2, PT, R0, 0x88200, P2 ;  /* 0x000882000000780c */ /* 0x000fc60001741270 */
[----:B------:R-:W3:Y:S01]  /*0300*/  @P1 LDG.E.64 R4, desc[UR4][R12.64] ;  /* 0x000000040c041981 */ /* 0x000ee2000c1e1b00 */
[----:B------:R-:W-:Y:S01]  /*0310*/  ISETP.GE.AND P3, PT, R0, 0x88200, PT ;  /* 0x000882000000780c */ /* 0x000fe20003f66270 */
[----:B------:R-:W-:-:S03]  /*0320*/  VIADD R15, R17, 0xffffff80 ;  /* 0xffffff80110f7836 */ /* 0x000fc60000000000 */
[----:B------:R-:W-:Y:S02]  /*0330*/  ISETP.LT.U32.AND P4, PT, R8, 0x20, !P3 ;  /* 0x000000200800780c */ /* 0x000fe40005f81070 */
[----:B------:R-:W-:Y:S01]  /*0340*/  CS2R R8, SRZ ;  /* 0x0000000000087805 */ /* 0x000fe2000001ff00 */
[----:B------:R-:W-:-:S05]  /*0350*/  IMAD.WIDE R14, R15, 0x4, R2 ;  /* 0x000000040f0e7825 */ /* 0x000fca00078e0202 */
[----:B------:R-:W4:Y:S01]  /*0360*/  @P2 LDG.E.64 R8, desc[UR4][R14.64] ;  /* 0x000000040e082981 */ /* 0x000f22000c1e1b00 */
[----:B------:R-:W-:Y:S01]  /*0370*/  IMAD.WIDE R2, R17, 0x4, R2 ;  /* 0x0000000411027825 */ /* 0x000fe200078e0202 */
[----:B------:R-:W-:-:S06]  /*0380*/  CS2R R16, SRZ ;  /* 0x0000000000107805 */ /* 0x000fcc000001ff00 */
[----:B------:R-:W5:Y:S01]  /*0390*/  @P4 LDG.E.64 R16, desc[UR4][R2.64] ;  /* 0x0000000402104981 */ /* 0x000f62000c1e1b00 */
[----:B--2---:R-:W-:Y:S02]  /*03a0*/  SEL R11, R6, 0xff800000, P0 ;  /* 0xff800000060b7807 */ /* 0x004fe40000000000 */
[----:B---3--:R-:W-:Y:S02]  /*03b0*/  SEL R6, R4, 0xff800000, P1 ;  /* 0xff80000004067807 */ /* 0x008fe40000800000 */
[----:B------:R-:W-:Y:S02]  /*03c0*/  SEL R4, R7, 0xff800000, P0 ;  /* 0xff80000007047807 */ /* 0x000fe40000000000 */
[C---:B------:R-:W-:Y:S02]  /*03d0*/  FSETP.GT.AND P5, PT, R6.reuse, R11, PT ;  /* 0x0000000b0600720b */ /* 0x040fe40003fa4000 */
[----:B------:R-:W-:Y:S02]  /*03e0*/  SEL R5, R5, 0xff800000, P1 ;  /* 0xff80000005057807 */ /* 0x000fe40000800000 */
[----:B------:R-:W-:-:S02]  /*03f0*/  FSETP.NAN.AND P0, PT, R6, R6, PT ;  /* 0x000000060600720b */ /* 0x000fc40003f08000 */
[----:B------:R-:W-:Y:S02]  /*0400*/  FSETP.GT.AND P1, PT, R5, R4, PT ;  /* 0x000000040500720b */ /* 0x000fe40003f24000 */
[----:B----4-:R-:W-:Y:S02]  /*0410*/  SEL R10, R9, 0xff800000, P2 ;  /* 0xff800000090a7807 */ /* 0x010fe40001000000 */
[----:B------:R-:W-:Y:S02]  /*0420*/  FSETP.NAN.AND P6, PT, R5, R5, PT ;  /* 0x000000050500720b */ /* 0x000fe40003fc8000 */
[----:B------:R-:W-:Y:S02]  /*0430*/  SEL R7, R8, 0xff800000, P2 ;  /* 0xff80000008077807 */ /* 0x000fe40001000000 */
[----:B------:R-:W-:Y:S02]  /*0440*/  @!P5 SEL R6, R6, R11, P0 ;  /* 0x0000000b0606d207 */ /* 0x000fe40000000000 */
[----:B------:R-:W-:-:S02]  /*0450*/  FSETP.NAN.AND P0, PT, R10, R10, PT ;  /* 0x0000000a0a00720b */ /* 0x000fc40003f08000 */
[----:B-----5:R-:W-:Y:S02]  /*0460*/  SEL R3, R17, 0xff800000, P4 ;  /* 0xff80000011037807 */ /* 0x020fe40002000000 */
[----:B------:R-:W-:Y:S02]  /*0470*/  @!P1 SEL R5, R5, R4, P6 ;  /* 0x0000000405059207 */ /* 0x000fe40003000000 */
[----:B------:R-:W-:Y:S02]  /*0480*/  FSETP.NAN.AND P6, PT, R3, R3, PT ;  /* 0x000000030300720b */ /* 0x000fe40003fc8000 */
[----:B------:R-:W-:Y:S02]  /*0490*/  FSETP.GEU.AND P2, PT, R5, R10, PT ;  /* 0x0000000a0500720b */ /* 0x000fe40003f4e000 */
[----:B------:R-:W-:Y:S02]  /*04a0*/  SEL R2, R16, 0xff800000, P4 ;  /* 0xff80000010027807 */ /* 0x000fe40002000000 */
[----:B------:R-:W-:-:S02]  /*04b0*/  FSETP.NAN.AND P4, PT, R7, R7, PT ;  /* 0x000000070700720b */ /* 0x000fc40003f88000 */
[----:B------:R-:W-:Y:S02]  /*04c0*/  @!P0 SEL R10, R10, R5, !P2 ;  /* 0x000000050a0a8207 */ /* 0x000fe40005000000 */
[----:B------:R-:W1:Y:S01]  /*04d0*/  LDC.64 R4, c[0x0][0x218] ;  /* 0x00008600ff047b82 */ /* 0x000e620000000a00 */
[----:B------:R-:W-:Y:S02]  /*04e0*/  SEL R8, RZ, 0x1, !P1 ;  /* 0x00000001ff087807 */ /* 0x000fe40004800000 */
[----:B------:R-:W-:Y:S02]  /*04f0*/  FSETP.GEU.AND P0, PT, R10, R3, PT ;  /* 0x000000030a00720b */ /* 0x000fe40003f0e000 */
[----:B------:R-:W-:Y:S02]  /*0500*/  FSETP.NAN.AND P1, PT, R2, R2, PT ;  /* 0x000000020200720b */ /* 0x000fe40003f28000 */
[----:B------:R-:W-:Y:S02]  /*0510*/  @!P6 SEL R3, R3, R10, !P0 ;  /* 0x0000000a0303e207 */ /* 0x000fe40004000000 */
[----:B------:R-:W-:-:S02]  /*0520*/  FSETP.GEU.AND P6, PT, R6, R7, PT ;  /* 0x000000070600720b */ /* 0x000fc40003fce000 */
[----:B------:R-:W-:Y:S02]  /*0530*/  SEL R8, R8, 0x2, P2 ;  /* 0x0000000208087807 */ /* 0x000fe40001000000 */
[----:B------:R-:W-:Y:S02]  /*0540*/  @!P4 SEL R7, R7, R6, !P6 ;  /* 0x000000060707c207 */ /* 0x000fe40007000000 */
[----:B------:R-:W-:Y:S02]  /*0550*/  SEL R6, RZ, 0x1, !P5 ;  /* 0x00000001ff067807 */ /* 0x000fe40006800000 */
[----:B------:R-:W-:Y:S02]  /*0560*/  FSETP.GEU.AND P4, PT, R7, R2, PT ;  /* 0x000000020700720b */ /* 0x000fe40003f8e000 */
[----:B------:R-:W-:Y:S02]  /*0570*/  SEL R9, R6, 0x2, P6 ;  /* 0x0000000206097807 */ /* 0x000fe40003000000 */
[----:B------:R-:W-:-:S02]  /*0580*/  @!P1 SEL R2, R2, R7, !P4 ;  /* 0x0000000702029207 */ /* 0x000fc40006000000 */
[----:B------:R-:W-:Y:S01]  /*0590*/  IADD3 R6, P1, R0, UR6, RZ ;  /* 0x0000000600067c10 */ /* 0x000fe2000ff3e0ff */
[----:B-1----:R-:W-:Y:S01]  /*05a0*/  IMAD.WIDE R4, R0, 0x4, R4 ;  /* 0x0000000400047825 */ /* 0x002fe200078e0204 */
[----:B------:R-:W-:Y:S02]  /*05b0*/  SEL R8, R8, 0x3, P0 ;  /* 0x0000000308087807 */ /* 0x000fe40000000000 */
[----:B------:R-:W-:Y:S02]  /*05c0*/  SEL R9, R9, 0x3, P4 ;  /* 0x0000000309097807 */ /* 0x000fe40002000000 */
[----:B------:R-:W-:Y:S01]  /*05d0*/  LEA.HI.X.SX32 R7, R0, UR7, 0x1, P1 ;  /* 0x0000000700077c11 */ /* 0x000fe200088f0eff */
[----:B------:R1:W-:Y:S02]  /*05e0*/  @!P3 STG.E.64 desc[UR4][R4.64], R2 ;  /* 0x000000020400b986 */ /* 0x0003e4000c101b04 */
[----:B------:R-:W-:Y:S01]  /*05f0*/  IMAD R9, R8, 0x100, R9 ;  /* 0x0000010008097824 */ /* 0x000fe200078e0209 */
[----:B------:R-:W-:Y:S06]  /*0600*/  @P3 EXIT ;  /* 0x000000000000394d */ /* 0x000fec0003800000 */
[----:B------:R-:W-:Y:S01]  /*0610*/  STG.E.U16 desc[UR4][R6.64], R9 ;  /* 0x0000000906007986 */ /* 0x000fe2000c101504 */
[----:B------:R-:W-:Y:S05]  /*0620*/  EXIT ;  /* 0x000000000000794d */ /* 0x000fea0003800000 */
.L_x_0:
[----:B------:R-:W-:-:S00]  /*0630*/  BRA `(.L_x_0) ;  /* 0xfffffffc00fc7947 */ /* 0x000fc0000383ffff */
[----:B------:R-:W-:-:S00]  /*0640*/  NOP ;  /* 0x0000000000007918 */ /* 0x000fc00000000000 */
        /* <DEDUP_REMOVED lines=11> */
.L_x_1:


//--------------------- .nv.constant0.triton_poi_fused_max_pool2d_with_indices_7 --------------------------
	.section	.nv.constant0.triton_poi_fused_max_pool2d_with_indices_7,"a",@progbits
	.sectionflags	@""
	.align	4
.nv.constant0.triton_poi_fused_max_pool2d_with_indices_7:
	.zero		556
